//
// Generated by NVIDIA NVVM Compiler
//
// Compiler Build ID: CL-36424714
// Cuda compilation tools, release 13.0, V13.0.88
// Based on NVVM 20.0.0
//

.version 9.0
.target sm_100
.address_size 64

	// .globl	_Z15adj_diff_sharedPiS_
// _ZZ15adj_diff_sharedPiS_E6s_data has been demoted

.visible .entry _Z15adj_diff_sharedPiS_(
	.param .u64 .ptr .align 1 _Z15adj_diff_sharedPiS__param_0,
	.param .u64 .ptr .align 1 _Z15adj_diff_sharedPiS__param_1
)
{
	.reg .pred 	%p<3>;
	.reg .b32 	%r<16>;
	.reg .b64 	%rd<13>;
	// demoted variable
	.shared .align 4 .b8 _ZZ15adj_diff_sharedPiS_E6s_data[4096];
	ld.param.u64 	%rd3, [_Z15adj_diff_sharedPiS__param_0];
	ld.param.u64 	%rd4, [_Z15adj_diff_sharedPiS__param_1];
	cvta.to.global.u64 	%rd1, %rd3;
	cvta.to.global.u64 	%rd2, %rd4;
	mov.u32 	%r3, %tid.x;
	mov.u32 	%r4, %ntid.x;
	mov.u32 	%r5, %ctaid.x;
	mad.lo.s32 	%r1, %r4, %r5, %r3;
	mul.wide.u32 	%rd5, %r1, 4;
	add.s64 	%rd6, %rd2, %rd5;
	ld.global.u32 	%r6, [%rd6];
	shl.b32 	%r7, %r3, 2;
	mov.u32 	%r8, _ZZ15adj_diff_sharedPiS_E6s_data;
	add.s32 	%r2, %r8, %r7;
	st.shared.u32 	[%r2], %r6;
	bar.sync 	0;
	setp.eq.s32 	%p1, %r3, 0;
	@%p1 bra 	$L__BB0_2;
	ld.shared.u32 	%r9, [%r2];
	ld.shared.u32 	%r10, [%r2+-4];
	add.s32 	%r11, %r10, %r9;
	add.s64 	%rd8, %rd1, %rd5;
	st.global.u32 	[%rd8], %r11;
	bra.uni 	$L__BB0_4;
$L__BB0_2:
	setp.eq.s32 	%p2, %r1, 0;
	@%p2 bra 	$L__BB0_4;
	ld.shared.u32 	%r12, [_ZZ15adj_diff_sharedPiS_E6s_data];
	add.s32 	%r13, %r1, -1;
	mul.wide.u32 	%rd9, %r13, 4;
	add.s64 	%rd10, %rd2, %rd9;
	ld.global.u32 	%r14, [%rd10];
	add.s32 	%r15, %r14, %r12;
	add.s64 	%rd12, %rd1, %rd5;
	st.global.u32 	[%rd12], %r15;
$L__BB0_4:
	ret;

}


// ===== COMPILED SASS (sm_100) =====

	.target	sm_100

	.elftype	@"ET_EXEC"


//--------------------- .note.nv.tkinfo           --------------------------
	.section	.note.nv.tkinfo,"",@"SHT_NOTE"
	.sectionflags	@"SHF_NOTE_NV_TKINFO"
	.tkinfo
        /*0018*/ 	.word	0x00000002
        /*0030*/ 	.string	""
        /*0030*/ 	.string	"ptxas"
        /*0030*/ 	.string	"Cuda compilation tools, release 13.0, V13.0.88"
        /*0030*/ 	.string	"Build cuda_13.0.r13.0/compiler.36424714_0"
        /*0030*/ 	.string	"-arch sm_100 -m 64 "



//--------------------- .note.nv.cuinfo           --------------------------
	.section	.note.nv.cuinfo,"",@"SHT_NOTE"
	.sectionflags	@"SHF_NOTE_NV_CUINFO"
        /*0018*/ 	.short	0x0002
        /*001a*/ 	.short	0x0064
        /*001c*/ 	.short	0x0082
	.zero		2


//--------------------- .nv.info                  --------------------------
	.section	.nv.info,"",@"SHT_CUDA_INFO"
	.align	4


	//----- nvinfo : EIATTR_REGCOUNT
	.align		4
        /*0000*/ 	.byte	0x04, 0x2f
        /*0002*/ 	.short	(.L_1 - .L_0)
	.align		4
.L_0:
        /*0004*/ 	.word	index@(_Z15adj_diff_sharedPiS_)
        /*0008*/ 	.word	0x00000010


	//----- nvinfo : EIATTR_FRAME_SIZE
	.align		4
.L_1:
        /*000c*/ 	.byte	0x04, 0x11
        /*000e*/ 	.short	(.L_3 - .L_2)
	.align		4
.L_2:
        /*0010*/ 	.word	index@(_Z15adj_diff_sharedPiS_)
        /*0014*/ 	.word	0x00000000


	//----- nvinfo : EIATTR_MIN_STACK_SIZE
	.align		4
.L_3:
        /*0018*/ 	.byte	0x04, 0x12
        /*001a*/ 	.short	(.L_5 - .L_4)
	.align		4
.L_4:
        /*001c*/ 	.word	index@(_Z15adj_diff_sharedPiS_)
        /*0020*/ 	.word	0x00000000
.L_5:


//--------------------- .nv.compat                --------------------------
	.section	.nv.compat,"",@"SHT_CUDA_COMPAT_INFO"
	.align	4
        /*0000*/ 	.byte	0x02, 0x09, 0x00, 0x00, 0x02, 0x02, 0x01, 0x00, 0x02, 0x05, 0x05, 0x00, 0x03, 0x07, 0x01, 0x01
        /*0010*/ 	.byte	0x02, 0x03, 0x00, 0x00, 0x02, 0x06, 0x01, 0x00, 0x04, 0x0b, 0x08, 0x00, 0x09, 0x00, 0x00, 0x00
        /*0020*/ 	.byte	0x00, 0x00, 0x00, 0x00


//--------------------- .nv.info._Z15adj_diff_sharedPiS_ --------------------------
	.section	.nv.info._Z15adj_diff_sharedPiS_,"",@"SHT_CUDA_INFO"
	.sectionflags	@""
	.align	4


	//----- nvinfo : EIATTR_CUDA_API_VERSION
	.align		4
        /*0000*/ 	.byte	0x04, 0x37
        /*0002*/ 	.short	(.L_7 - .L_6)
.L_6:
        /*0004*/ 	.word	0x00000082


	//----- nvinfo : EIATTR_KPARAM_INFO
	.align		4
.L_7:
        /*0008*/ 	.byte	0x04, 0x17
        /*000a*/ 	.short	(.L_9 - .L_8)
.L_8:
        /*000c*/ 	.word	0x00000000
        /*0010*/ 	.short	0x0001
        /*0012*/ 	.short	0x0008
        /*0014*/ 	.byte	0x00, 0xf5, 0x21, 0x00


	//----- nvinfo : EIATTR_KPARAM_INFO
	.align		4
.L_9:
        /*0018*/ 	.byte	0x04, 0x17
        /*001a*/ 	.short	(.L_11 - .L_10)
.L_10:
        /*001c*/ 	.word	0x00000000
        /*0020*/ 	.short	0x0000
        /*0022*/ 	.short	0x0000
        /*0024*/ 	.byte	0x00, 0xf5, 0x21, 0x00


	//----- nvinfo : EIATTR_SPARSE_MMA_MASK
	.align		4
.L_11:
        /*0028*/ 	.byte	0x03, 0x50
        /*002a*/ 	.short	0x0000


	//----- nvinfo : EIATTR_MAXREG_COUNT
	.align		4
        /*002c*/ 	.byte	0x03, 0x1b
        /*002e*/ 	.short	0x00ff


	//----- nvinfo : EIATTR_NUM_BARRIERS
	.align		4
        /*0030*/ 	.byte	0x02, 0x4c
        /*0032*/ 	.byte	0x01
	.zero		1


	//----- nvinfo : EIATTR_MERCURY_ISA_VERSION
	.align		4
        /*0034*/ 	.byte	0x03, 0x5f
        /*0036*/ 	.short	0x0101


	//----- nvinfo : EIATTR_VRC_CTA_INIT_COUNT
	.align		4
        /*0038*/ 	.byte	0x02, 0x4a
	.zero		1
	.zero		1


	//----- nvinfo : EIATTR_EXIT_INSTR_OFFSETS
	.align		4
        /*003c*/ 	.byte	0x04, 0x1c
        /*003e*/ 	.short	(.L_13 - .L_12)


	//   ....[0]....
.L_12:
        /*0040*/ 	.word	0x00000160


	//   ....[1]....
        /*0044*/ 	.word	0x00000180


	//   ....[2]....
        /*0048*/ 	.word	0x00000210


	//----- nvinfo : EIATTR_CBANK_PARAM_SIZE
	.align		4
.L_13:
        /*004c*/ 	.byte	0x03, 0x19
        /*004e*/ 	.short	0x0010


	//----- nvinfo : EIATTR_PARAM_CBANK
	.align		4
        /*0050*/ 	.byte	0x04, 0x0a
        /*0052*/ 	.short	(.L_15 - .L_14)
	.align		4
.L_14:
        /*0054*/ 	.word	index@(.nv.constant0._Z15adj_diff_sharedPiS_)
        /*0058*/ 	.short	0x0380
        /*005a*/ 	.short	0x0010


	//----- nvinfo : EIATTR_SW_WAR
	.align		4
.L_15:
        /*005c*/ 	.byte	0x04, 0x36
        /*005e*/ 	.short	(.L_17 - .L_16)
.L_16:
        /*0060*/ 	.word	0x00000008
.L_17:


//--------------------- .nv.callgraph             --------------------------
	.section	.nv.callgraph,"",@"SHT_CUDA_CALLGRAPH"
	.align	4
	.sectionentsize	8
	.align		4
        /*0000*/ 	.word	0x00000000
	.align		4
        /*0004*/ 	.word	0xffffffff
	.align		4
        /*0008*/ 	.word	0x00000000
	.align		4
        /*000c*/ 	.word	0xfffffffe
	.align		4
        /*0010*/ 	.word	0x00000000
	.align		4
        /*0014*/ 	.word	0xfffffffd
	.align		4
        /*0018*/ 	.word	0x00000000
	.align		4
        /*001c*/ 	.word	0xfffffffc


//--------------------- .text._Z15adj_diff_sharedPiS_ --------------------------
	.section	.text._Z15adj_diff_sharedPiS_,"ax",@progbits
	.align	128
        .global         _Z15adj_diff_sharedPiS_
        .type           _Z15adj_diff_sharedPiS_,@function
        .size           _Z15adj_diff_sharedPiS_,(.L_x_1 - _Z15adj_diff_sharedPiS_)
        .other          _Z15adj_diff_sharedPiS_,@"STO_CUDA_ENTRY STV_DEFAULT"
_Z15adj_diff_sharedPiS_:
.text._Z15adj_diff_sharedPiS_:
[----:B------:R-:W-:Y:S01]  /*0000*/  LDC R1, c[0x0][0x37c] ;  /* 0x0000df00ff017b82 */ /* 0x000fe20000000800 */
[----:B------:R-:W0:Y:S07]  /*0010*/  S2R R11, SR_TID.X ;  /* 0x00000000000b7919 */ /* 0x000e2e0000002100 */
[----:B------:R-:W1:Y:S01]  /*0020*/  LDC.64 R4, c[0x0][0x388] ;  /* 0x0000e200ff047b82 */ /* 0x000e620000000a00 */
[----:B------:R-:W0:Y:S01]  /*0030*/  LDCU UR4, c[0x0][0x360] ;  /* 0x00006c00ff0477ac */ /* 0x000e220008000800 */
[----:B------:R-:W0:Y:S01]  /*0040*/  S2R R0, SR_CTAID.X ;  /* 0x0000000000007919 */ /* 0x000e220000002500 */
[----:B------:R-:W2:Y:S01]  /*0050*/  LDCU.64 UR6, c[0x0][0x358] ;  /* 0x00006b00ff0677ac */ /* 0x000ea20008000a00 */
[----:B0-----:R-:W-:-:S04]  /*0060*/  IMAD R9, R0, UR4, R11 ;  /* 0x0000000400097c24 */ /* 0x001fc8000f8e020b */
[----:B-1----:R-:W-:-:S05]  /*0070*/  IMAD.WIDE.U32 R2, R9, 0x4, R4 ;  /* 0x0000000409027825 */ /* 0x002fca00078e0004 */
[----:B--2---:R0:W2:Y:S01]  /*0080*/  LDG.E R0, desc[UR6][R2.64] ;  /* 0x0000000602007981 */ /* 0x0040a2000c1e1900 */
[----:B------:R-:W1:Y:S01]  /*0090*/  S2UR UR5, SR_CgaCtaId ;  /* 0x00000000000579c3 */ /* 0x000e620000008800 */
[----:B------:R-:W-:Y:S01]  /*00a0*/  UMOV UR4, 0x400 ;  /* 0x0000040000047882 */ /* 0x000fe20000000000 */
[----:B------:R-:W-:-:S13]  /*00b0*/  ISETP.NE.AND P0, PT, R11, RZ, PT ;  /* 0x000000ff0b00720c */ /* 0x000fda0003f05270 */
[----:B------:R-:W0:Y:S01]  /*00c0*/  @P0 LDC.64 R6, c[0x0][0x380] ;  /* 0x0000e000ff060b82 */ /* 0x000e220000000a00 */
[----:B-1----:R-:W-:-:S06]  /*00d0*/  ULEA UR4, UR5, UR4, 0x18 ;  /* 0x0000000405047291 */ /* 0x002fcc000f8ec0ff */
[----:B------:R-:W-:Y:S01]  /*00e0*/  LEA R11, R11, UR4, 0x2 ;  /* 0x000000040b0b7c11 */ /* 0x000fe2000f8e10ff */
[----:B0-----:R-:W-:-:S04]  /*00f0*/  @P0 IMAD.WIDE.U32 R2, R9, 0x4, R6 ;  /* 0x0000000409020825 */ /* 0x001fc800078e0006 */
[----:B--2---:R-:W-:Y:S01]  /*0100*/  STS [R11], R0 ;  /* 0x000000000b007388 */ /* 0x004fe20000000800 */
[----:B------:R-:W-:Y:S06]  /*0110*/  BAR.SYNC.DEFER_BLOCKING 0x0 ;  /* 0x0000000000007b1d */ /* 0x000fec0000010000 */
[----:B------:R-:W-:Y:S04]  /*0120*/  @P0 LDS R8, [R11] ;  /* 0x000000000b080984 */ /* 0x000fe80000000800 */
[----:B------:R-:W0:Y:S02]  /*0130*/  @P0 LDS R13, [R11+-0x4] ;  /* 0xfffffc000b0d0984 */ /* 0x000e240000000800 */
[----:B0-----:R-:W-:-:S05]  /*0140*/  @P0 IADD3 R13, PT, PT, R8, R13, RZ ;  /* 0x0000000d080d0210 */ /* 0x001fca0007ffe0ff */
[----:B------:R0:W-:Y:S01]  /*0150*/  @P0 STG.E desc[UR6][R2.64], R13 ;  /* 0x0000000d02000986 */ /* 0x0001e2000c101906 */
[----:B------:R-:W-:Y:S05]  /*0160*/  @P0 EXIT ;  /* 0x000000000000094d */ /* 0x000fea0003800000 */
[----:B------:R-:W-:-:S13]  /*0170*/  ISETP.NE.AND P0, PT, R9, RZ, PT ;  /* 0x000000ff0900720c */ /* 0x000fda0003f05270 */
[----:B------:R-:W-:Y:S05]  /*0180*/  @!P0 EXIT ;  /* 0x000000000000894d */ /* 0x000fea0003800000 */
[----:B0-----:R-:W-:Y:S01]  /*0190*/  IADD3 R3, PT, PT, R9, -0x1, RZ ;  /* 0xffffffff09037810 */ /* 0x001fe20007ffe0ff */
[----:B------:R-:W0:Y:S04]  /*01a0*/  LDS R0, [UR4] ;  /* 0x00000004ff007984 */ /* 0x000e280008000800 */
[----:B------:R-:W-:Y:S02]  /*01b0*/  IMAD.WIDE.U32 R2, R3, 0x4, R4 ;  /* 0x0000000403027825 */ /* 0x000fe400078e0004 */
[----:B------:R-:W1:Y:S04]  /*01c0*/  LDC.64 R4, c[0x0][0x380] ;  /* 0x0000e000ff047b82 */ /* 0x000e680000000a00 */
[----:B------:R-:W0:Y:S01]  /*01d0*/  LDG.E R3, desc[UR6][R2.64] ;  /* 0x0000000602037981 */ /* 0x000e22000c1e1900 */
[----:B-1----:R-:W-:Y:S01]  /*01e0*/  IMAD.WIDE.U32 R4, R9, 0x4, R4 ;  /* 0x0000000409047825 */ /* 0x002fe200078e0004 */
[----:B0-----:R-:W-:-:S05]  /*01f0*/  IADD3 R7, PT, PT, R0, R3, RZ ;  /* 0x0000000300077210 */ /* 0x001fca0007ffe0ff */
[----:B------:R-:W-:Y:S01]  /*0200*/  STG.E desc[UR6][R4.64], R7 ;  /* 0x0000000704007986 */ /* 0x000fe2000c101906 */
[----:B------:R-:W-:Y:S05]  /*0210*/  EXIT ;  /* 0x000000000000794d */ /* 0x000fea0003800000 */
.L_x_0:
[----:B------:R-:W-:-:S00]  /*0220*/  BRA `(.L_x_0) ;  /* 0xfffffffc00fc7947 */ /* 0x000fc0000383ffff */
[----:B------:R-:W-:-:S00]  /*0230*/  NOP ;  /* 0x0000000000007918 */ /* 0x000fc00000000000 */
        /* <DEDUP_REMOVED lines=12> */
.L_x_1:


//--------------------- .nv.shared._Z15adj_diff_sharedPiS_ --------------------------
	.section	.nv.shared._Z15adj_diff_sharedPiS_,"aw",@nobits
	.sectionflags	@""
	.align	4
.nv.shared._Z15adj_diff_sharedPiS_:
	.zero		5120


//--------------------- .nv.shared.reserved.0     --------------------------
	.section	.nv.shared.reserved.0,"aw",@nobits
	.weak		__nv_reservedSMEM_offset_0_alias
	.size		__nv_reservedSMEM_offset_0_alias, 0, 64
	.other		__nv_reservedSMEM_offset_0_alias,@"STO_CUDA_RESERVED_SHARED STV_DEFAULT"
__nv_reservedSMEM_offset_0_alias:
	.zero		0
	.zero		64


//--------------------- .nv.constant0._Z15adj_diff_sharedPiS_ --------------------------
	.section	.nv.constant0._Z15adj_diff_sharedPiS_,"a",@progbits
	.sectionflags	@""
	.align	4
.nv.constant0._Z15adj_diff_sharedPiS_:
	.zero		912


//--------------------- SYMBOLS --------------------------

	.type		.nv.reservedSmem.offset0,@object
	.size		.nv.reservedSmem.offset0,0x4
	.type		.nv.reservedSmem.cap,@object
	.size		.nv.reservedSmem.cap,0x4
